//
// Generated by NVIDIA NVVM Compiler
//
// Compiler Build ID: CL-36424714
// Cuda compilation tools, release 13.0, V13.0.88
// Based on NVVM 20.0.0
//

.version 9.0
.target sm_100
.address_size 64

	// .globl	_Z28gpu_mul_matrix_shared_memoryPiS_S_i
// _ZZ28gpu_mul_matrix_shared_memoryPiS_S_iE5sub_a has been demoted
// _ZZ28gpu_mul_matrix_shared_memoryPiS_S_iE5sub_b has been demoted

.visible .entry _Z28gpu_mul_matrix_shared_memoryPiS_S_i(
	.param .u64 .ptr .align 1 _Z28gpu_mul_matrix_shared_memoryPiS_S_i_param_0,
	.param .u64 .ptr .align 1 _Z28gpu_mul_matrix_shared_memoryPiS_S_i_param_1,
	.param .u64 .ptr .align 1 _Z28gpu_mul_matrix_shared_memoryPiS_S_i_param_2,
	.param .u32 _Z28gpu_mul_matrix_shared_memoryPiS_S_i_param_3
)
{
	.reg .pred 	%p<6>;
	.reg .b32 	%r<107>;
	.reg .b64 	%rd<13>;
	// demoted variable
	.shared .align 4 .b8 _ZZ28gpu_mul_matrix_shared_memoryPiS_S_iE5sub_a[1024];
	// demoted variable
	.shared .align 4 .b8 _ZZ28gpu_mul_matrix_shared_memoryPiS_S_iE5sub_b[1024];
	ld.param.u64 	%rd3, [_Z28gpu_mul_matrix_shared_memoryPiS_S_i_param_0];
	ld.param.u64 	%rd4, [_Z28gpu_mul_matrix_shared_memoryPiS_S_i_param_1];
	ld.param.u64 	%rd5, [_Z28gpu_mul_matrix_shared_memoryPiS_S_i_param_2];
	ld.param.u32 	%r30, [_Z28gpu_mul_matrix_shared_memoryPiS_S_i_param_3];
	mov.u32 	%r32, %ctaid.x;
	mov.u32 	%r33, %ntid.x;
	mov.u32 	%r99, %tid.x;
	mad.lo.s32 	%r2, %r32, %r33, %r99;
	mov.u32 	%r34, %ctaid.y;
	mov.u32 	%r35, %ntid.y;
	mov.u32 	%r101, %tid.y;
	mad.lo.s32 	%r4, %r34, %r35, %r101;
	setp.lt.s32 	%p1, %r30, -15;
	mov.b32 	%r106, 0;
	@%p1 bra 	$L__BB0_7;
	shr.s32 	%r37, %r30, 31;
	shr.u32 	%r38, %r37, 28;
	add.s32 	%r39, %r30, %r38;
	shr.s32 	%r40, %r39, 4;
	neg.s32 	%r102, %r40;
	shl.b32 	%r41, %r101, 6;
	mov.u32 	%r42, _ZZ28gpu_mul_matrix_shared_memoryPiS_S_iE5sub_a;
	add.s32 	%r5, %r42, %r41;
	shl.b32 	%r43, %r99, 2;
	add.s32 	%r6, %r5, %r43;
	mov.u32 	%r44, _ZZ28gpu_mul_matrix_shared_memoryPiS_S_iE5sub_b;
	add.s32 	%r8, %r44, %r43;
	add.s32 	%r7, %r8, %r41;
	mad.lo.s32 	%r100, %r101, %r30, %r2;
	shl.b32 	%r11, %r30, 4;
	mad.lo.s32 	%r98, %r30, %r4, %r99;
	cvta.to.global.u64 	%rd1, %rd3;
	cvta.to.global.u64 	%rd2, %rd4;
	mov.b32 	%r106, 0;
$L__BB0_2:
	max.s32 	%r46, %r4, %r99;
	setp.ge.s32 	%p2, %r46, %r30;
	mov.b32 	%r104, 0;
	@%p2 bra 	$L__BB0_4;
	mul.wide.s32 	%rd6, %r98, 4;
	add.s64 	%rd7, %rd1, %rd6;
	ld.global.u32 	%r104, [%rd7];
$L__BB0_4:
	st.shared.u32 	[%r6], %r104;
	max.s32 	%r48, %r2, %r101;
	setp.ge.s32 	%p3, %r48, %r30;
	mov.b32 	%r105, 0;
	@%p3 bra 	$L__BB0_6;
	mul.wide.s32 	%rd8, %r100, 4;
	add.s64 	%rd9, %rd2, %rd8;
	ld.global.u32 	%r105, [%rd9];
$L__BB0_6:
	st.shared.u32 	[%r7], %r105;
	bar.sync 	0;
	ld.shared.u32 	%r49, [%r5];
	ld.shared.u32 	%r50, [%r8];
	mad.lo.s32 	%r51, %r50, %r49, %r106;
	ld.shared.u32 	%r52, [%r5+4];
	ld.shared.u32 	%r53, [%r8+64];
	mad.lo.s32 	%r54, %r53, %r52, %r51;
	ld.shared.u32 	%r55, [%r5+8];
	ld.shared.u32 	%r56, [%r8+128];
	mad.lo.s32 	%r57, %r56, %r55, %r54;
	ld.shared.u32 	%r58, [%r5+12];
	ld.shared.u32 	%r59, [%r8+192];
	mad.lo.s32 	%r60, %r59, %r58, %r57;
	ld.shared.u32 	%r61, [%r5+16];
	ld.shared.u32 	%r62, [%r8+256];
	mad.lo.s32 	%r63, %r62, %r61, %r60;
	ld.shared.u32 	%r64, [%r5+20];
	ld.shared.u32 	%r65, [%r8+320];
	mad.lo.s32 	%r66, %r65, %r64, %r63;
	ld.shared.u32 	%r67, [%r5+24];
	ld.shared.u32 	%r68, [%r8+384];
	mad.lo.s32 	%r69, %r68, %r67, %r66;
	ld.shared.u32 	%r70, [%r5+28];
	ld.shared.u32 	%r71, [%r8+448];
	mad.lo.s32 	%r72, %r71, %r70, %r69;
	ld.shared.u32 	%r73, [%r5+32];
	ld.shared.u32 	%r74, [%r8+512];
	mad.lo.s32 	%r75, %r74, %r73, %r72;
	ld.shared.u32 	%r76, [%r5+36];
	ld.shared.u32 	%r77, [%r8+576];
	mad.lo.s32 	%r78, %r77, %r76, %r75;
	ld.shared.u32 	%r79, [%r5+40];
	ld.shared.u32 	%r80, [%r8+640];
	mad.lo.s32 	%r81, %r80, %r79, %r78;
	ld.shared.u32 	%r82, [%r5+44];
	ld.shared.u32 	%r83, [%r8+704];
	mad.lo.s32 	%r84, %r83, %r82, %r81;
	ld.shared.u32 	%r85, [%r5+48];
	ld.shared.u32 	%r86, [%r8+768];
	mad.lo.s32 	%r87, %r86, %r85, %r84;
	ld.shared.u32 	%r88, [%r5+52];
	ld.shared.u32 	%r89, [%r8+832];
	mad.lo.s32 	%r90, %r89, %r88, %r87;
	ld.shared.u32 	%r91, [%r5+56];
	ld.shared.u32 	%r92, [%r8+896];
	mad.lo.s32 	%r93, %r92, %r91, %r90;
	ld.shared.u32 	%r94, [%r5+60];
	ld.shared.u32 	%r95, [%r8+960];
	mad.lo.s32 	%r106, %r95, %r94, %r93;
	bar.sync 	0;
	add.s32 	%r102, %r102, 1;
	add.s32 	%r101, %r101, 16;
	add.s32 	%r100, %r100, %r11;
	add.s32 	%r99, %r99, 16;
	add.s32 	%r98, %r98, 16;
	setp.ne.s32 	%p4, %r102, 1;
	@%p4 bra 	$L__BB0_2;
$L__BB0_7:
	max.s32 	%r96, %r2, %r4;
	setp.ge.s32 	%p5, %r96, %r30;
	@%p5 bra 	$L__BB0_9;
	mad.lo.s32 	%r97, %r30, %r4, %r2;
	cvta.to.global.u64 	%rd10, %rd5;
	mul.wide.s32 	%rd11, %r97, 4;
	add.s64 	%rd12, %rd10, %rd11;
	st.global.u32 	[%rd12], %r106;
$L__BB0_9:
	ret;

}


// ===== COMPILED SASS (sm_100) =====

	.target	sm_100

	.elftype	@"ET_EXEC"


//--------------------- .note.nv.tkinfo           --------------------------
	.section	.note.nv.tkinfo,"",@"SHT_NOTE"
	.sectionflags	@"SHF_NOTE_NV_TKINFO"
	.tkinfo
        /*0018*/ 	.word	0x00000002
        /*0030*/ 	.string	""
        /*0030*/ 	.string	"ptxas"
        /*0030*/ 	.string	"Cuda compilation tools, release 13.0, V13.0.88"
        /*0030*/ 	.string	"Build cuda_13.0.r13.0/compiler.36424714_0"
        /*0030*/ 	.string	"-arch sm_100 -m 64 "



//--------------------- .note.nv.cuinfo           --------------------------
	.section	.note.nv.cuinfo,"",@"SHT_NOTE"
	.sectionflags	@"SHF_NOTE_NV_CUINFO"
        /*0018*/ 	.short	0x0002
        /*001a*/ 	.short	0x0064
        /*001c*/ 	.short	0x0082
	.zero		2


//--------------------- .nv.info                  --------------------------
	.section	.nv.info,"",@"SHT_CUDA_INFO"
	.align	4


	//----- nvinfo : EIATTR_REGCOUNT
	.align		4
        /*0000*/ 	.byte	0x04, 0x2f
        /*0002*/ 	.short	(.L_1 - .L_0)
	.align		4
.L_0:
        /*0004*/ 	.word	index@(_Z28gpu_mul_matrix_shared_memoryPiS_S_i)
        /*0008*/ 	.word	0x0000001f


	//----- nvinfo : EIATTR_FRAME_SIZE
	.align		4
.L_1:
        /*000c*/ 	.byte	0x04, 0x11
        /*000e*/ 	.short	(.L_3 - .L_2)
	.align		4
.L_2:
        /*0010*/ 	.word	index@(_Z28gpu_mul_matrix_shared_memoryPiS_S_i)
        /*0014*/ 	.word	0x00000000


	//----- nvinfo : EIATTR_MIN_STACK_SIZE
	.align		4
.L_3:
        /*0018*/ 	.byte	0x04, 0x12
        /*001a*/ 	.short	(.L_5 - .L_4)
	.align		4
.L_4:
        /*001c*/ 	.word	index@(_Z28gpu_mul_matrix_shared_memoryPiS_S_i)
        /*0020*/ 	.word	0x00000000
.L_5:


//--------------------- .nv.compat                --------------------------
	.section	.nv.compat,"",@"SHT_CUDA_COMPAT_INFO"
	.align	4
        /*0000*/ 	.byte	0x02, 0x09, 0x00, 0x00, 0x02, 0x02, 0x01, 0x00, 0x02, 0x05, 0x05, 0x00, 0x03, 0x07, 0x01, 0x01
        /*0010*/ 	.byte	0x02, 0x03, 0x00, 0x00, 0x02, 0x06, 0x01, 0x00, 0x04, 0x0b, 0x08, 0x00, 0x09, 0x00, 0x00, 0x00
        /*0020*/ 	.byte	0x00, 0x00, 0x00, 0x00


//--------------------- .nv.info._Z28gpu_mul_matrix_shared_memoryPiS_S_i --------------------------
	.section	.nv.info._Z28gpu_mul_matrix_shared_memoryPiS_S_i,"",@"SHT_CUDA_INFO"
	.sectionflags	@""
	.align	4


	//----- nvinfo : EIATTR_CUDA_API_VERSION
	.align		4
        /*0000*/ 	.byte	0x04, 0x37
        /*0002*/ 	.short	(.L_7 - .L_6)
.L_6:
        /*0004*/ 	.word	0x00000082


	//----- nvinfo : EIATTR_KPARAM_INFO
	.align		4
.L_7:
        /*0008*/ 	.byte	0x04, 0x17
        /*000a*/ 	.short	(.L_9 - .L_8)
.L_8:
        /*000c*/ 	.word	0x00000000
        /*0010*/ 	.short	0x0003
        /*0012*/ 	.short	0x0018
        /*0014*/ 	.byte	0x00, 0xf0, 0x11, 0x00


	//----- nvinfo : EIATTR_KPARAM_INFO
	.align		4
.L_9:
        /*0018*/ 	.byte	0x04, 0x17
        /*001a*/ 	.short	(.L_11 - .L_10)
.L_10:
        /*001c*/ 	.word	0x00000000
        /*0020*/ 	.short	0x0002
        /*0022*/ 	.short	0x0010
        /*0024*/ 	.byte	0x00, 0xf5, 0x21, 0x00


	//----- nvinfo : EIATTR_KPARAM_INFO
	.align		4
.L_11:
        /*0028*/ 	.byte	0x04, 0x17
        /*002a*/ 	.short	(.L_13 - .L_12)
.L_12:
        /*002c*/ 	.word	0x00000000
        /*0030*/ 	.short	0x0001
        /*0032*/ 	.short	0x0008
        /*0034*/ 	.byte	0x00, 0xf5, 0x21, 0x00


	//----- nvinfo : EIATTR_KPARAM_INFO
	.align		4
.L_13:
        /*0038*/ 	.byte	0x04, 0x17
        /*003a*/ 	.short	(.L_15 - .L_14)
.L_14:
        /*003c*/ 	.word	0x00000000
        /*0040*/ 	.short	0x0000
        /*0042*/ 	.short	0x0000
        /*0044*/ 	.byte	0x00, 0xf5, 0x21, 0x00


	//----- nvinfo : EIATTR_SPARSE_MMA_MASK
	.align		4
.L_15:
        /*0048*/ 	.byte	0x03, 0x50
        /*004a*/ 	.short	0x0000


	//----- nvinfo : EIATTR_MAXREG_COUNT
	.align		4
        /*004c*/ 	.byte	0x03, 0x1b
        /*004e*/ 	.short	0x00ff


	//----- nvinfo : EIATTR_NUM_BARRIERS
	.align		4
        /*0050*/ 	.byte	0x02, 0x4c
        /*0052*/ 	.byte	0x01
	.zero		1


	//----- nvinfo : EIATTR_MERCURY_ISA_VERSION
	.align		4
        /*0054*/ 	.byte	0x03, 0x5f
        /*0056*/ 	.short	0x0101


	//----- nvinfo : EIATTR_VRC_CTA_INIT_COUNT
	.align		4
        /*0058*/ 	.byte	0x02, 0x4a
	.zero		1
	.zero		1


	//----- nvinfo : EIATTR_EXIT_INSTR_OFFSETS
	.align		4
        /*005c*/ 	.byte	0x04, 0x1c
        /*005e*/ 	.short	(.L_17 - .L_16)


	//   ....[0]....
.L_16:
        /*0060*/ 	.word	0x000005e0


	//   ....[1]....
        /*0064*/ 	.word	0x00000630


	//----- nvinfo : EIATTR_CBANK_PARAM_SIZE
	.align		4
.L_17:
        /*0068*/ 	.byte	0x03, 0x19
        /*006a*/ 	.short	0x001c


	//----- nvinfo : EIATTR_PARAM_CBANK
	.align		4
        /*006c*/ 	.byte	0x04, 0x0a
        /*006e*/ 	.short	(.L_19 - .L_18)
	.align		4
.L_18:
        /*0070*/ 	.word	index@(.nv.constant0._Z28gpu_mul_matrix_shared_memoryPiS_S_i)
        /*0074*/ 	.short	0x0380
        /*0076*/ 	.short	0x001c


	//----- nvinfo : EIATTR_SW_WAR
	.align		4
.L_19:
        /*0078*/ 	.byte	0x04, 0x36
        /*007a*/ 	.short	(.L_21 - .L_20)
.L_20:
        /*007c*/ 	.word	0x00000008
.L_21:


//--------------------- .nv.callgraph             --------------------------
	.section	.nv.callgraph,"",@"SHT_CUDA_CALLGRAPH"
	.align	4
	.sectionentsize	8
	.align		4
        /*0000*/ 	.word	0x00000000
	.align		4
        /*0004*/ 	.word	0xffffffff
	.align		4
        /*0008*/ 	.word	0x00000000
	.align		4
        /*000c*/ 	.word	0xfffffffe
	.align		4
        /*0010*/ 	.word	0x00000000
	.align		4
        /*0014*/ 	.word	0xfffffffd
	.align		4
        /*0018*/ 	.word	0x00000000
	.align		4
        /*001c*/ 	.word	0xfffffffc


//--------------------- .text._Z28gpu_mul_matrix_shared_memoryPiS_S_i --------------------------
	.section	.text._Z28gpu_mul_matrix_shared_memoryPiS_S_i,"ax",@progbits
	.align	128
        .global         _Z28gpu_mul_matrix_shared_memoryPiS_S_i
        .type           _Z28gpu_mul_matrix_shared_memoryPiS_S_i,@function
        .size           _Z28gpu_mul_matrix_shared_memoryPiS_S_i,(.L_x_3 - _Z28gpu_mul_matrix_shared_memoryPiS_S_i)
        .other          _Z28gpu_mul_matrix_shared_memoryPiS_S_i,@"STO_CUDA_ENTRY STV_DEFAULT"
_Z28gpu_mul_matrix_shared_memoryPiS_S_i:
.text._Z28gpu_mul_matrix_shared_memoryPiS_S_i:
[----:B------:R-:W-:Y:S01]  /*0000*/  LDC R1, c[0x0][0x37c] ;  /* 0x0000df00ff017b82 */ /* 0x000fe20000000800 */
[----:B------:R-:W0:Y:S01]  /*0010*/  LDCU UR6, c[0x0][0x398] ;  /* 0x00007300ff0677ac */ /* 0x000e220008000800 */
[----:B------:R-:W1:Y:S06]  /*0020*/  S2R R6, SR_TID.X ;  /* 0x0000000000067919 */ /* 0x000e6c0000002100 */
[----:B------:R-:W1:Y:S01]  /*0030*/  LDC R2, c[0x0][0x360] ;  /* 0x0000d800ff027b82 */ /* 0x000e620000000800 */
[----:B------:R-:W-:Y:S01]  /*0040*/  HFMA2 R23, -RZ, RZ, 0, 0 ;  /* 0x00000000ff177431 */ /* 0x000fe200000001ff */
[----:B------:R-:W2:Y:S01]  /*0050*/  LDCU.64 UR8, c[0x0][0x358] ;  /* 0x00006b00ff0877ac */ /* 0x000ea20008000a00 */
[----:B------:R-:W3:Y:S05]  /*0060*/  S2R R3, SR_TID.Y ;  /* 0x0000000000037919 */ /* 0x000eea0000002200 */
[----:B------:R-:W1:Y:S08]  /*0070*/  S2UR UR4, SR_CTAID.X ;  /* 0x00000000000479c3 */ /* 0x000e700000002500 */
[----:B------:R-:W3:Y:S01]  /*0080*/  S2UR UR5, SR_CTAID.Y ;  /* 0x00000000000579c3 */ /* 0x000ee20000002600 */
[----:B0-----:R-:W-:-:S04]  /*0090*/  MOV R0, UR6 ;  /* 0x0000000600007c02 */ /* 0x001fc80008000f00 */
[----:B------:R-:W-:-:S03]  /*00a0*/  ISETP.GE.AND P0, PT, R0, -0xf, PT ;  /* 0xfffffff10000780c */ /* 0x000fc60003f06270 */
[----:B------:R-:W3:Y:S01]  /*00b0*/  LDC R5, c[0x0][0x364] ;  /* 0x0000d900ff057b82 */ /* 0x000ee20000000800 */
[----:B-1----:R-:W-:Y:S02]  /*00c0*/  IMAD R2, R2, UR4, R6 ;  /* 0x0000000402027c24 */ /* 0x002fe4000f8e0206 */
[----:B---3--:R-:W-:-:S07]  /*00d0*/  IMAD R5, R5, UR5, R3 ;  /* 0x0000000505057c24 */ /* 0x008fce000f8e0203 */
[----:B--2---:R-:W-:Y:S05]  /*00e0*/  @!P0 BRA `(.L_x_0) ;  /* 0x0000000400348947 */ /* 0x004fea0003800000 */
[----:B------:R-:W0:Y:S01]  /*00f0*/  S2UR UR6, SR_CgaCtaId ;  /* 0x00000000000679c3 */ /* 0x000e220000008800 */
[----:B------:R-:W-:Y:S01]  /*0100*/  UMOV UR4, 0x400 ;  /* 0x0000040000047882 */ /* 0x000fe20000000000 */
[----:B------:R-:W-:Y:S01]  /*0110*/  SHF.R.S32.HI R7, RZ, 0x1f, R0 ;  /* 0x0000001fff077819 */ /* 0x000fe20000011400 */
[----:B------:R-:W-:Y:S01]  /*0120*/  UIADD3 UR5, UPT, UPT, UR4, 0x400, URZ ;  /* 0x0000040004057890 */ /* 0x000fe2000fffe0ff */
[----:B------:R-:W-:Y:S01]  /*0130*/  MOV R23, RZ ;  /* 0x000000ff00177202 */ /* 0x000fe20000000f00 */
[-C--:B------:R-:W-:Y:S01]  /*0140*/  IMAD R19, R3, R0.reuse, R2 ;  /* 0x0000000003137224 */ /* 0x080fe200078e0202 */
[-C--:B------:R-:W-:Y:S02]  /*0150*/  LEA.HI R7, R7, R0.reuse, RZ, 0x4 ;  /* 0x0000000007077211 */ /* 0x080fe400078f20ff */
[----:B------:R-:W1:Y:S02]  /*0160*/  LDC R4, c[0x0][0x398] ;  /* 0x0000e600ff047b82 */ /* 0x000e640000000800 */
[----:B------:R-:W-:Y:S01]  /*0170*/  SHF.R.S32.HI R20, RZ, 0x4, R7 ;  /* 0x00000004ff147819 */ /* 0x000fe20000011407 */
[----:B------:R-:W-:-:S03]  /*0180*/  IMAD R7, R5, R0, R6 ;  /* 0x0000000005077224 */ /* 0x000fc600078e0206 */
[----:B------:R-:W-:Y:S01]  /*0190*/  IADD3 R20, PT, PT, -R20, RZ, RZ ;  /* 0x000000ff14147210 */ /* 0x000fe20007ffe1ff */
[----:B0-----:R-:W-:Y:S02]  /*01a0*/  ULEA UR4, UR6, UR4, 0x18 ;  /* 0x0000000406047291 */ /* 0x001fe4000f8ec0ff */
[----:B------:R-:W-:-:S04]  /*01b0*/  ULEA UR5, UR6, UR5, 0x18 ;  /* 0x0000000506057291 */ /* 0x000fc8000f8ec0ff */
[C---:B------:R-:W-:Y:S02]  /*01c0*/  LEA R17, R3.reuse, UR4, 0x6 ;  /* 0x0000000403117c11 */ /* 0x040fe4000f8e30ff */
[C---:B------:R-:W-:Y:S02]  /*01d0*/  LEA R18, R6.reuse, UR5, 0x2 ;  /* 0x0000000506127c11 */ /* 0x040fe4000f8e10ff */
[----:B------:R-:W-:Y:S02]  /*01e0*/  LEA R21, R6, R17, 0x2 ;  /* 0x0000001106157211 */ /* 0x000fe400078e10ff */
[----:B------:R-:W-:-:S07]  /*01f0*/  LEA R16, R3, R18, 0x6 ;  /* 0x0000001203107211 */ /* 0x000fce00078e30ff */
.L_x_1:
[----:B------:R-:W-:Y:S01]  /*0200*/  VIMNMX R9, PT, PT, R5, R6, !PT ;  /* 0x0000000605097248 */ /* 0x000fe20007fe0100 */
[----:B------:R-:W-:Y:S01]  /*0210*/  HFMA2 R22, -RZ, RZ, 0, 0 ;  /* 0x00000000ff167431 */ /* 0x000fe200000001ff */
[----:B-1----:R-:W-:Y:S02]  /*0220*/  MOV R0, R4 ;  /* 0x0000000400007202 */ /* 0x002fe40000000f00 */
[----:B------:R-:W-:Y:S02]  /*0230*/  VIMNMX R11, PT, PT, R2, R3, !PT ;  /* 0x00000003020b7248 */ /* 0x000fe40007fe0100 */
[-C--:B------:R-:W-:Y:S02]  /*0240*/  ISETP.GE.AND P0, PT, R9, R0.reuse, PT ;  /* 0x000000000900720c */ /* 0x080fe40003f06270 */
[----:B------:R-:W-:Y:S02]  /*0250*/  ISETP.GE.AND P1, PT, R11, R0, PT ;  /* 0x000000000b00720c */ /* 0x000fe40003f26270 */
[----:B------:R-:W-:-:S09]  /*0260*/  MOV R27, RZ ;  /* 0x000000ff001b7202 */ /* 0x000fd20000000f00 */
[----:B------:R-:W0:Y:S08]  /*0270*/  @!P0 LDC.64 R10, c[0x0][0x380] ;  /* 0x0000e000ff0a8b82 */ /* 0x000e300000000a00 */
[----:B------:R-:W1:Y:S01]  /*0280*/  @!P1 LDC.64 R8, c[0x0][0x388] ;  /* 0x0000e200ff089b82 */ /* 0x000e620000000a00 */
[----:B0-----:R-:W-:-:S05]  /*0290*/  @!P0 IMAD.WIDE R10, R7, 0x4, R10 ;  /* 0x00000004070a8825 */ /* 0x001fca00078e020a */
[----:B------:R-:W2:Y:S01]  /*02a0*/  @!P0 LDG.E R22, desc[UR8][R10.64] ;  /* 0x000000080a168981 */ /* 0x000ea2000c1e1900 */
[----:B-1----:R-:W-:-:S05]  /*02b0*/  @!P1 IMAD.WIDE R8, R19, 0x4, R8 ;  /* 0x0000000413089825 */ /* 0x002fca00078e0208 */
[----:B------:R-:W3:Y:S01]  /*02c0*/  @!P1 LDG.E R27, desc[UR8][R8.64] ;  /* 0x00000008081b9981 */ /* 0x000ee2000c1e1900 */
[----:B------:R-:W-:-:S04]  /*02d0*/  IADD3 R20, PT, PT, R20, 0x1, RZ ;  /* 0x0000000114147810 */ /* 0x000fc80007ffe0ff */
[----:B------:R-:W-:Y:S02]  /*02e0*/  ISETP.NE.AND P0, PT, R20, 0x1, PT ;  /* 0x000000011400780c */ /* 0x000fe40003f05270 */
[----:B------:R-:W-:Y:S02]  /*02f0*/  IADD3 R3, PT, PT, R3, 0x10, RZ ;  /* 0x0000001003037810 */ /* 0x000fe40007ffe0ff */
[----:B------:R-:W-:Y:S02]  /*0300*/  IADD3 R6, PT, PT, R6, 0x10, RZ ;  /* 0x0000001006067810 */ /* 0x000fe40007ffe0ff */
[----:B------:R-:W-:Y:S02]  /*0310*/  IADD3 R7, PT, PT, R7, 0x10, RZ ;  /* 0x0000001007077810 */ /* 0x000fe40007ffe0ff */
[----:B------:R-:W-:Y:S01]  /*0320*/  LEA R19, R0, R19, 0x4 ;  /* 0x0000001300137211 */ /* 0x000fe200078e20ff */
[----:B--2---:R-:W-:Y:S04]  /*0330*/  STS [R21], R22 ;  /* 0x0000001615007388 */ /* 0x004fe80000000800 */
[----:B---3--:R-:W-:Y:S01]  /*0340*/  STS [R16], R27 ;  /* 0x0000001b10007388 */ /* 0x008fe20000000800 */
[----:B------:R-:W-:Y:S06]  /*0350*/  BAR.SYNC.DEFER_BLOCKING 0x0 ;  /* 0x0000000000007b1d */ /* 0x000fec0000010000 */
[----:B------:R-:W-:Y:S04]  /*0360*/  LDS R26, [R18] ;  /* 0x00000000121a7984 */ /* 0x000fe80000000800 */
[----:B------:R-:W0:Y:S04]  /*0370*/  LDS.128 R12, [R17] ;  /* 0x00000000110c7984 */ /* 0x000e280000000c00 */
[----:B------:R-:W1:Y:S04]  /*0380*/  LDS R28, [R18+0x40] ;  /* 0x00004000121c7984 */ /* 0x000e680000000800 */
[----:B------:R-:W2:Y:S04]  /*0390*/  LDS R25, [R18+0x80] ;  /* 0x0000800012197984 */ /* 0x000ea80000000800 */
[----:B------:R-:W3:Y:S04]  /*03a0*/  LDS R24, [R18+0xc0] ;  /* 0x0000c00012187984 */ /* 0x000ee80000000800 */
[----:B------:R-:W-:Y:S04]  /*03b0*/  LDS.128 R8, [R17+0x10] ;  /* 0x0000100011087984 */ /* 0x000fe80000000c00 */
[----:B------:R-:W-:Y:S04]  /*03c0*/  LDS R22, [R18+0x140] ;  /* 0x0001400012167984 */ /* 0x000fe80000000800 */
[----:B------:R-:W-:Y:S01]  /*03d0*/  LDS R27, [R18+0x200] ;  /* 0x00020000121b7984 */ /* 0x000fe20000000800 */
[----:B0-----:R-:W-:-:S03]  /*03e0*/  IMAD R12, R12, R26, R23 ;  /* 0x0000001a0c0c7224 */ /* 0x001fc600078e0217 */
[----:B------:R-:W0:Y:S01]  /*03f0*/  LDS R23, [R18+0x100] ;  /* 0x0001000012177984 */ /* 0x000e220000000800 */
[----:B-1----:R-:W-:-:S03]  /*0400*/  IMAD R12, R28, R13, R12 ;  /* 0x0000000d1c0c7224 */ /* 0x002fc600078e020c */
[----:B------:R-:W-:Y:S01]  /*0410*/  LDS R26, [R18+0x1c0] ;  /* 0x0001c000121a7984 */ /* 0x000fe20000000800 */
[----:B--2---:R-:W-:-:S03]  /*0420*/  IMAD R12, R25, R14, R12 ;  /* 0x0000000e190c7224 */ /* 0x004fc600078e020c */
[----:B------:R-:W1:Y:S01]  /*0430*/  LDS R25, [R18+0x180] ;  /* 0x0001800012197984 */ /* 0x000e620000000800 */
[----:B---3--:R-:W-:-:S03]  /*0440*/  IMAD R12, R24, R15, R12 ;  /* 0x0000000f180c7224 */ /* 0x008fc600078e020c */
[----:B------:R-:W-:Y:S01]  /*0450*/  LDS R24, [R18+0x240] ;  /* 0x0002400012187984 */ /* 0x000fe20000000800 */
[----:B0-----:R-:W-:-:S03]  /*0460*/  IMAD R8, R8, R23, R12 ;  /* 0x0000001708087224 */ /* 0x001fc600078e020c */
[----:B------:R-:W0:Y:S01]  /*0470*/  LDS.128 R12, [R17+0x20] ;  /* 0x00002000110c7984 */ /* 0x000e220000000c00 */
[----:B------:R-:W-:-:S03]  /*0480*/  IMAD R8, R22, R9, R8 ;  /* 0x0000000916087224 */ /* 0x000fc600078e0208 */
[----:B------:R-:W2:Y:S01]  /*0490*/  LDS R23, [R18+0x280] ;  /* 0x0002800012177984 */ /* 0x000ea20000000800 */
[----:B-1----:R-:W-:-:S03]  /*04a0*/  IMAD R8, R25, R10, R8 ;  /* 0x0000000a19087224 */ /* 0x002fc600078e0208 */
[----:B------:R-:W1:Y:S01]  /*04b0*/  LDS R22, [R18+0x2c0] ;  /* 0x0002c00012167984 */ /* 0x000e620000000800 */
[----:B------:R-:W-:-:S03]  /*04c0*/  IMAD R8, R26, R11, R8 ;  /* 0x0000000b1a087224 */ /* 0x000fc600078e0208 */
[----:B------:R-:W-:Y:S04]  /*04d0*/  LDS R25, [R18+0x300] ;  /* 0x0003000012197984 */ /* 0x000fe80000000800 */
[----:B------:R-:W-:Y:S01]  /*04e0*/  LDS R26, [R18+0x340] ;  /* 0x00034000121a7984 */ /* 0x000fe20000000800 */
[----:B0-----:R-:W-:-:S03]  /*04f0*/  IMAD R12, R12, R27, R8 ;  /* 0x0000001b0c0c7224 */ /* 0x001fc600078e0208 */
[----:B------:R-:W0:Y:S01]  /*0500*/  LDS.128 R8, [R17+0x30] ;  /* 0x0000300011087984 */ /* 0x000e220000000c00 */
[----:B------:R-:W-:-:S03]  /*0510*/  IMAD R24, R24, R13, R12 ;  /* 0x0000000d18187224 */ /* 0x000fc600078e020c */
[----:B------:R-:W3:Y:S04]  /*0520*/  LDS R13, [R18+0x380] ;  /* 0x00038000120d7984 */ /* 0x000ee80000000800 */
[----:B------:R-:W4:Y:S01]  /*0530*/  LDS R12, [R18+0x3c0] ;  /* 0x0003c000120c7984 */ /* 0x000f220000000800 */
[----:B--2---:R-:W-:-:S04]  /*0540*/  IMAD R14, R23, R14, R24 ;  /* 0x0000000e170e7224 */ /* 0x004fc800078e0218 */
[----:B-1----:R-:W-:-:S04]  /*0550*/  IMAD R14, R22, R15, R14 ;  /* 0x0000000f160e7224 */ /* 0x002fc800078e020e */
[----:B0-----:R-:W-:-:S04]  /*0560*/  IMAD R8, R8, R25, R14 ;  /* 0x0000001908087224 */ /* 0x001fc800078e020e */
[----:B------:R-:W-:-:S04]  /*0570*/  IMAD R8, R26, R9, R8 ;  /* 0x000000091a087224 */ /* 0x000fc800078e0208 */
[----:B---3--:R-:W-:-:S04]  /*0580*/  IMAD R8, R13, R10, R8 ;  /* 0x0000000a0d087224 */ /* 0x008fc800078e0208 */
[----:B----4-:R-:W-:Y:S01]  /*0590*/  IMAD R23, R12, R11, R8 ;  /* 0x0000000b0c177224 */ /* 0x010fe200078e0208 */
[----:B------:R-:W-:Y:S06]  /*05a0*/  BAR.SYNC.DEFER_BLOCKING 0x0 ;  /* 0x0000000000007b1d */ /* 0x000fec0000010000 */
[----:B------:R-:W-:Y:S05]  /*05b0*/  @P0 BRA `(.L_x_1) ;  /* 0xfffffffc00100947 */ /* 0x000fea000383ffff */
.L_x_0:
[----:B------:R-:W-:-:S04]  /*05c0*/  VIMNMX R3, PT, PT, R2, R5, !PT ;  /* 0x0000000502037248 */ /* 0x000fc80007fe0100 */
[----:B------:R-:W-:-:S13]  /*05d0*/  ISETP.GE.AND P0, PT, R3, R0, PT ;  /* 0x000000000300720c */ /* 0x000fda0003f06270 */
[----:B------:R-:W-:Y:S05]  /*05e0*/  @P0 EXIT ;  /* 0x000000000000094d */ /* 0x000fea0003800000 */
[----:B------:R-:W0:Y:S01]  /*05f0*/  LDC.64 R6, c[0x0][0x390] ;  /* 0x0000e400ff067b82 */ /* 0x000e220000000a00 */
[----:B------:R-:W-:-:S04]  /*0600*/  IMAD R3, R5, R0, R2 ;  /* 0x0000000005037224 */ /* 0x000fc800078e0202 */
[----:B0-----:R-:W-:-:S05]  /*0610*/  IMAD.WIDE R2, R3, 0x4, R6 ;  /* 0x0000000403027825 */ /* 0x001fca00078e0206 */
[----:B------:R-:W-:Y:S01]  /*0620*/  STG.E desc[UR8][R2.64], R23 ;  /* 0x0000001702007986 */ /* 0x000fe2000c101908 */
[----:B------:R-:W-:Y:S05]  /*0630*/  EXIT ;  /* 0x000000000000794d */ /* 0x000fea0003800000 */
.L_x_2:
[----:B------:R-:W-:-:S00]  /*0640*/  BRA `(.L_x_2) ;  /* 0xfffffffc00fc7947 */ /* 0x000fc0000383ffff */
[----:B------:R-:W-:-:S00]  /*0650*/  NOP ;  /* 0x0000000000007918 */ /* 0x000fc00000000000 */
        /* <DEDUP_REMOVED lines=10> */
.L_x_3:


//--------------------- .nv.shared._Z28gpu_mul_matrix_shared_memoryPiS_S_i --------------------------
	.section	.nv.shared._Z28gpu_mul_matrix_shared_memoryPiS_S_i,"aw",@nobits
	.sectionflags	@""
	.align	4
.nv.shared._Z28gpu_mul_matrix_shared_memoryPiS_S_i:
	.zero		3072


//--------------------- .nv.shared.reserved.0     --------------------------
	.section	.nv.shared.reserved.0,"aw",@nobits
	.weak		__nv_reservedSMEM_offset_0_alias
	.size		__nv_reservedSMEM_offset_0_alias, 0, 64
	.other		__nv_reservedSMEM_offset_0_alias,@"STO_CUDA_RESERVED_SHARED STV_DEFAULT"
__nv_reservedSMEM_offset_0_alias:
	.zero		0
	.zero		64


//--------------------- .nv.constant0._Z28gpu_mul_matrix_shared_memoryPiS_S_i --------------------------
	.section	.nv.constant0._Z28gpu_mul_matrix_shared_memoryPiS_S_i,"a",@progbits
	.sectionflags	@""
	.align	4
.nv.constant0._Z28gpu_mul_matrix_shared_memoryPiS_S_i:
	.zero		924


//--------------------- SYMBOLS --------------------------

	.type		.nv.reservedSmem.offset0,@object
	.size		.nv.reservedSmem.offset0,0x4
	.type		.nv.reservedSmem.cap,@object
	.size		.nv.reservedSmem.cap,0x4
